//
// Generated by NVIDIA NVVM Compiler
//
// Compiler Build ID: CL-36424714
// Cuda compilation tools, release 13.0, V13.0.88
// Based on NVVM 20.0.0
//

.version 9.0
.target sm_100
.address_size 64

	// .globl	_Z6kernelN4cuda3std3__44spanIiLm18446744073709551615EEE
.global .align 1 .b8 _ZN34_INTERNAL_bd156c79_4_k_cu_611024614cuda3std3__45__cpo5beginE[1];
.global .align 1 .b8 _ZN34_INTERNAL_bd156c79_4_k_cu_611024614cuda3std3__45__cpo3endE[1];
.global .align 1 .b8 _ZN34_INTERNAL_bd156c79_4_k_cu_611024614cuda3std3__45__cpo6cbeginE[1];
.global .align 1 .b8 _ZN34_INTERNAL_bd156c79_4_k_cu_611024614cuda3std3__45__cpo4cendE[1];
.global .align 1 .b8 _ZN34_INTERNAL_bd156c79_4_k_cu_611024614cuda3std3__45__cpo6rbeginE[1];
.global .align 1 .b8 _ZN34_INTERNAL_bd156c79_4_k_cu_611024614cuda3std3__45__cpo4rendE[1];
.global .align 1 .b8 _ZN34_INTERNAL_bd156c79_4_k_cu_611024614cuda3std3__45__cpo7crbeginE[1];
.global .align 1 .b8 _ZN34_INTERNAL_bd156c79_4_k_cu_611024614cuda3std3__45__cpo5crendE[1];
.global .align 1 .b8 _ZN34_INTERNAL_bd156c79_4_k_cu_611024614cuda3std3__436_GLOBAL__N__bd156c79_4_k_cu_611024616ignoreE[1];
.global .align 1 .b8 _ZN34_INTERNAL_bd156c79_4_k_cu_611024614cuda3std3__419piecewise_constructE[1];
.global .align 1 .b8 _ZN34_INTERNAL_bd156c79_4_k_cu_611024614cuda3std3__48in_placeE[1];
.global .align 1 .b8 _ZN34_INTERNAL_bd156c79_4_k_cu_611024614cuda3std3__420unreachable_sentinelE[1];
.global .align 1 .b8 _ZN34_INTERNAL_bd156c79_4_k_cu_611024614cuda3std3__47nulloptE[1];
.global .align 1 .b8 _ZN34_INTERNAL_bd156c79_4_k_cu_611024614cuda3std3__48unexpectE[1];
.global .align 1 .b8 _ZN34_INTERNAL_bd156c79_4_k_cu_611024614cuda3std6ranges3__45__cpo4swapE[1];
.global .align 1 .b8 _ZN34_INTERNAL_bd156c79_4_k_cu_611024614cuda3std6ranges3__45__cpo9iter_moveE[1];
.global .align 1 .b8 _ZN34_INTERNAL_bd156c79_4_k_cu_611024614cuda3std6ranges3__45__cpo5beginE[1];
.global .align 1 .b8 _ZN34_INTERNAL_bd156c79_4_k_cu_611024614cuda3std6ranges3__45__cpo3endE[1];
.global .align 1 .b8 _ZN34_INTERNAL_bd156c79_4_k_cu_611024614cuda3std6ranges3__45__cpo6cbeginE[1];
.global .align 1 .b8 _ZN34_INTERNAL_bd156c79_4_k_cu_611024614cuda3std6ranges3__45__cpo4cendE[1];
.global .align 1 .b8 _ZN34_INTERNAL_bd156c79_4_k_cu_611024614cuda3std6ranges3__45__cpo7advanceE[1];
.global .align 1 .b8 _ZN34_INTERNAL_bd156c79_4_k_cu_611024614cuda3std6ranges3__45__cpo9iter_swapE[1];
.global .align 1 .b8 _ZN34_INTERNAL_bd156c79_4_k_cu_611024614cuda3std6ranges3__45__cpo4nextE[1];
.global .align 1 .b8 _ZN34_INTERNAL_bd156c79_4_k_cu_611024614cuda3std6ranges3__45__cpo4prevE[1];
.global .align 1 .b8 _ZN34_INTERNAL_bd156c79_4_k_cu_611024614cuda3std6ranges3__45__cpo4dataE[1];
.global .align 1 .b8 _ZN34_INTERNAL_bd156c79_4_k_cu_611024614cuda3std6ranges3__45__cpo5cdataE[1];
.global .align 1 .b8 _ZN34_INTERNAL_bd156c79_4_k_cu_611024614cuda3std6ranges3__45__cpo4sizeE[1];
.global .align 1 .b8 _ZN34_INTERNAL_bd156c79_4_k_cu_611024614cuda3std6ranges3__45__cpo5ssizeE[1];
.global .align 1 .b8 _ZN34_INTERNAL_bd156c79_4_k_cu_611024614cuda3std6ranges3__45__cpo8distanceE[1];
.global .align 1 .b8 _ZN34_INTERNAL_bd156c79_4_k_cu_611024616thrust24THRUST_300001_SM_1000_NS8cuda_cub3parE[1];
.global .align 1 .b8 _ZN34_INTERNAL_bd156c79_4_k_cu_611024616thrust24THRUST_300001_SM_1000_NS8cuda_cub10par_nosyncE[1];
.global .align 1 .b8 _ZN34_INTERNAL_bd156c79_4_k_cu_611024616thrust24THRUST_300001_SM_1000_NS6system6detail10sequential3seqE[1];
.global .align 1 .b8 _ZN34_INTERNAL_bd156c79_4_k_cu_611024616thrust24THRUST_300001_SM_1000_NS12placeholders2_1E[1];
.global .align 1 .b8 _ZN34_INTERNAL_bd156c79_4_k_cu_611024616thrust24THRUST_300001_SM_1000_NS12placeholders2_2E[1];
.global .align 1 .b8 _ZN34_INTERNAL_bd156c79_4_k_cu_611024616thrust24THRUST_300001_SM_1000_NS12placeholders2_3E[1];
.global .align 1 .b8 _ZN34_INTERNAL_bd156c79_4_k_cu_611024616thrust24THRUST_300001_SM_1000_NS12placeholders2_4E[1];
.global .align 1 .b8 _ZN34_INTERNAL_bd156c79_4_k_cu_611024616thrust24THRUST_300001_SM_1000_NS12placeholders2_5E[1];
.global .align 1 .b8 _ZN34_INTERNAL_bd156c79_4_k_cu_611024616thrust24THRUST_300001_SM_1000_NS12placeholders2_6E[1];
.global .align 1 .b8 _ZN34_INTERNAL_bd156c79_4_k_cu_611024616thrust24THRUST_300001_SM_1000_NS12placeholders2_7E[1];
.global .align 1 .b8 _ZN34_INTERNAL_bd156c79_4_k_cu_611024616thrust24THRUST_300001_SM_1000_NS12placeholders2_8E[1];
.global .align 1 .b8 _ZN34_INTERNAL_bd156c79_4_k_cu_611024616thrust24THRUST_300001_SM_1000_NS12placeholders2_9E[1];
.global .align 1 .b8 _ZN34_INTERNAL_bd156c79_4_k_cu_611024616thrust24THRUST_300001_SM_1000_NS12placeholders3_10E[1];
.global .align 1 .b8 _ZN34_INTERNAL_bd156c79_4_k_cu_611024616thrust24THRUST_300001_SM_1000_NS3seqE[1];

.visible .entry _Z6kernelN4cuda3std3__44spanIiLm18446744073709551615EEE(
	.param .align 8 .b8 _Z6kernelN4cuda3std3__44spanIiLm18446744073709551615EEE_param_0[16]
)
{
	.reg .b32 	%r<3>;
	.reg .b64 	%rd<2>;

	ld.param.u64 	%rd1, [_Z6kernelN4cuda3std3__44spanIiLm18446744073709551615EEE_param_0];
	// begin inline asm
	fence.sc.sys;
	// end inline asm
	mov.b32 	%r2, 1;
	// begin inline asm
	atom.add.acquire.sys.s32 %r1,[%rd1],%r2;
	// end inline asm
	ret;

}
	// .globl	_ZN3cub18CUB_300001_SM_10006detail11EmptyKernelIvEEvv
.visible .entry _ZN3cub18CUB_300001_SM_10006detail11EmptyKernelIvEEvv()
{


	ret;

}
	// .globl	_ZN3cub18CUB_300001_SM_10006detail8for_each13static_kernelINS2_12policy_hub_t12policy_500_tEmN6thrust24THRUST_300001_SM_1000_NS8cuda_cub20__uninitialized_fill7functorINS7_10device_ptrIiEEiEEEEvT0_T1_
.visible .entry _ZN3cub18CUB_300001_SM_10006detail8for_each13static_kernelINS2_12policy_hub_t12policy_500_tEmN6thrust24THRUST_300001_SM_1000_NS8cuda_cub20__uninitialized_fill7functorINS7_10device_ptrIiEEiEEEEvT0_T1_(
	.param .u64 _ZN3cub18CUB_300001_SM_10006detail8for_each13static_kernelINS2_12policy_hub_t12policy_500_tEmN6thrust24THRUST_300001_SM_1000_NS8cuda_cub20__uninitialized_fill7functorINS7_10device_ptrIiEEiEEEEvT0_T1__param_0,
	.param .align 8 .b8 _ZN3cub18CUB_300001_SM_10006detail8for_each13static_kernelINS2_12policy_hub_t12policy_500_tEmN6thrust24THRUST_300001_SM_1000_NS8cuda_cub20__uninitialized_fill7functorINS7_10device_ptrIiEEiEEEEvT0_T1__param_1[16]
)
.maxntid 256
{
	.reg .pred 	%p<4>;
	.reg .b16 	%rs<5>;
	.reg .b32 	%r<12>;
	.reg .b64 	%rd<16>;

	ld.param.u32 	%r3, [_ZN3cub18CUB_300001_SM_10006detail8for_each13static_kernelINS2_12policy_hub_t12policy_500_tEmN6thrust24THRUST_300001_SM_1000_NS8cuda_cub20__uninitialized_fill7functorINS7_10device_ptrIiEEiEEEEvT0_T1__param_1+8];
	ld.param.u64 	%rd4, [_ZN3cub18CUB_300001_SM_10006detail8for_each13static_kernelINS2_12policy_hub_t12policy_500_tEmN6thrust24THRUST_300001_SM_1000_NS8cuda_cub20__uninitialized_fill7functorINS7_10device_ptrIiEEiEEEEvT0_T1__param_1];
	ld.param.u64 	%rd5, [_ZN3cub18CUB_300001_SM_10006detail8for_each13static_kernelINS2_12policy_hub_t12policy_500_tEmN6thrust24THRUST_300001_SM_1000_NS8cuda_cub20__uninitialized_fill7functorINS7_10device_ptrIiEEiEEEEvT0_T1__param_0];
	mov.u32 	%r9, %ctaid.x;
	mul.wide.u32 	%rd1, %r9, 512;
	sub.s64 	%rd2, %rd5, %rd1;
	setp.lt.u64 	%p1, %rd2, 512;
	@%p1 bra 	$L__BB2_2;
	mov.u32 	%r11, %tid.x;
	cvta.to.global.u64 	%rd11, %rd4;
	cvt.u64.u32 	%rd12, %r11;
	add.s64 	%rd13, %rd1, %rd12;
	shl.b64 	%rd14, %rd13, 2;
	add.s64 	%rd15, %rd11, %rd14;
	st.global.u32 	[%rd15], %r3;
	st.global.u32 	[%rd15+1024], %r3;
	bra.uni 	$L__BB2_6;
$L__BB2_2:
	cvta.to.global.u64 	%rd6, %rd4;
	mov.u32 	%r2, %tid.x;
	cvt.u64.u32 	%rd7, %r2;
	setp.le.u64 	%p2, %rd2, %rd7;
	add.s64 	%rd8, %rd1, %rd7;
	shl.b64 	%rd9, %rd8, 2;
	add.s64 	%rd3, %rd6, %rd9;
	@%p2 bra 	$L__BB2_4;
	st.global.u32 	[%rd3], %r3;
$L__BB2_4:
	add.s32 	%r10, %r2, 256;
	cvt.u64.u32 	%rd10, %r10;
	setp.le.u64 	%p3, %rd2, %rd10;
	@%p3 bra 	$L__BB2_6;
	st.global.u32 	[%rd3+1024], %r3;
$L__BB2_6:
	ret;

}


// ===== COMPILED SASS (sm_100) =====

	.target	sm_100

	.elftype	@"ET_EXEC"


//--------------------- .note.nv.tkinfo           --------------------------
	.section	.note.nv.tkinfo,"",@"SHT_NOTE"
	.sectionflags	@"SHF_NOTE_NV_TKINFO"
	.tkinfo
        /*0018*/ 	.word	0x00000002
        /*0030*/ 	.string	""
        /*0030*/ 	.string	"ptxas"
        /*0030*/ 	.string	"Cuda compilation tools, release 13.0, V13.0.88"
        /*0030*/ 	.string	"Build cuda_13.0.r13.0/compiler.36424714_0"
        /*0030*/ 	.string	"-arch sm_100 -m 64 "



//--------------------- .note.nv.cuinfo           --------------------------
	.section	.note.nv.cuinfo,"",@"SHT_NOTE"
	.sectionflags	@"SHF_NOTE_NV_CUINFO"
        /*0018*/ 	.short	0x0002
        /*001a*/ 	.short	0x0064
        /*001c*/ 	.short	0x0082
	.zero		2


//--------------------- .nv.info                  --------------------------
	.section	.nv.info,"",@"SHT_CUDA_INFO"
	.align	4


	//----- nvinfo : EIATTR_REGCOUNT
	.align		4
        /*0000*/ 	.byte	0x04, 0x2f
        /*0002*/ 	.short	(.L_44 - .L_43)
	.align		4
.L_43:
        /*0004*/ 	.word	index@(_Z6kernelN4cuda3std3__44spanIiLm18446744073709551615EEE)
        /*0008*/ 	.word	0x00000008


	//----- nvinfo : EIATTR_FRAME_SIZE
	.align		4
.L_44:
        /*000c*/ 	.byte	0x04, 0x11
        /*000e*/ 	.short	(.L_46 - .L_45)
	.align		4
.L_45:
        /*0010*/ 	.word	index@(_Z6kernelN4cuda3std3__44spanIiLm18446744073709551615EEE)
        /*0014*/ 	.word	0x00000000


	//----- nvinfo : EIATTR_REGCOUNT
	.align		4
.L_46:
        /*0018*/ 	.byte	0x04, 0x2f
        /*001a*/ 	.short	(.L_48 - .L_47)
	.align		4
.L_47:
        /*001c*/ 	.word	index@(_ZN3cub18CUB_300001_SM_10006detail11EmptyKernelIvEEvv)
        /*0020*/ 	.word	0x00000004


	//----- nvinfo : EIATTR_FRAME_SIZE
	.align		4
.L_48:
        /*0024*/ 	.byte	0x04, 0x11
        /*0026*/ 	.short	(.L_50 - .L_49)
	.align		4
.L_49:
        /*0028*/ 	.word	index@(_ZN3cub18CUB_300001_SM_10006detail11EmptyKernelIvEEvv)
        /*002c*/ 	.word	0x00000000


	//----- nvinfo : EIATTR_REGCOUNT
	.align		4
.L_50:
        /*0030*/ 	.byte	0x04, 0x2f
        /*0032*/ 	.short	(.L_52 - .L_51)
	.align		4
.L_51:
        /*0034*/ 	.word	index@(_ZN3cub18CUB_300001_SM_10006detail8for_each13static_kernelINS2_12policy_hub_t12policy_500_tEmN6thrust24THRUST_300001_SM_1000_NS8cuda_cub20__uninitialized_fill7functorINS7_10device_ptrIiEEiEEEEvT0_T1_)
        /*0038*/ 	.word	0x00000008


	//----- nvinfo : EIATTR_FRAME_SIZE
	.align		4
.L_52:
        /*003c*/ 	.byte	0x04, 0x11
        /*003e*/ 	.short	(.L_54 - .L_53)
	.align		4
.L_53:
        /*0040*/ 	.word	index@(_ZN3cub18CUB_300001_SM_10006detail8for_each13static_kernelINS2_12policy_hub_t12policy_500_tEmN6thrust24THRUST_300001_SM_1000_NS8cuda_cub20__uninitialized_fill7functorINS7_10device_ptrIiEEiEEEEvT0_T1_)
        /*0044*/ 	.word	0x00000000


	//----- nvinfo : EIATTR_MIN_STACK_SIZE
	.align		4
.L_54:
        /*0048*/ 	.byte	0x04, 0x12
        /*004a*/ 	.short	(.L_56 - .L_55)
	.align		4
.L_55:
        /*004c*/ 	.word	index@(_ZN3cub18CUB_300001_SM_10006detail8for_each13static_kernelINS2_12policy_hub_t12policy_500_tEmN6thrust24THRUST_300001_SM_1000_NS8cuda_cub20__uninitialized_fill7functorINS7_10device_ptrIiEEiEEEEvT0_T1_)
        /*0050*/ 	.word	0x00000000


	//----- nvinfo : EIATTR_MIN_STACK_SIZE
	.align		4
.L_56:
        /*0054*/ 	.byte	0x04, 0x12
        /*0056*/ 	.short	(.L_58 - .L_57)
	.align		4
.L_57:
        /*0058*/ 	.word	index@(_ZN3cub18CUB_300001_SM_10006detail11EmptyKernelIvEEvv)
        /*005c*/ 	.word	0x00000000


	//----- nvinfo : EIATTR_MIN_STACK_SIZE
	.align		4
.L_58:
        /*0060*/ 	.byte	0x04, 0x12
        /*0062*/ 	.short	(.L_60 - .L_59)
	.align		4
.L_59:
        /*0064*/ 	.word	index@(_Z6kernelN4cuda3std3__44spanIiLm18446744073709551615EEE)
        /*0068*/ 	.word	0x00000000
.L_60:


//--------------------- .nv.compat                --------------------------
	.section	.nv.compat,"",@"SHT_CUDA_COMPAT_INFO"
	.align	4
        /*0000*/ 	.byte	0x02, 0x09, 0x00, 0x00, 0x02, 0x02, 0x01, 0x00, 0x02, 0x05, 0x05, 0x00, 0x03, 0x07, 0x01, 0x01
        /*0010*/ 	.byte	0x02, 0x03, 0x00, 0x00, 0x02, 0x06, 0x01, 0x00, 0x04, 0x0b, 0x08, 0x00, 0x09, 0x00, 0x00, 0x00
        /*0020*/ 	.byte	0x00, 0x00, 0x00, 0x00


//--------------------- .nv.info._ZN3cub18CUB_300001_SM_10006detail8for_each13static_kernelINS2_12policy_hub_t12policy_500_tEmN6thrust24THRUST_300001_SM_1000_NS8cuda_cub20__uninitialized_fill7functorINS7_10device_ptrIiEEiEEEEvT0_T1_ --------------------------
	.section	.nv.info._ZN3cub18CUB_300001_SM_10006detail8for_each13static_kernelINS2_12policy_hub_t12policy_500_tEmN6thrust24THRUST_300001_SM_1000_NS8cuda_cub20__uninitialized_fill7functorINS7_10device_ptrIiEEiEEEEvT0_T1_,"",@"SHT_CUDA_INFO"
	.sectionflags	@""
	.align	4


	//----- nvinfo : EIATTR_CUDA_API_VERSION
	.align		4
        /*0000*/ 	.byte	0x04, 0x37
        /*0002*/ 	.short	(.L_62 - .L_61)
.L_61:
        /*0004*/ 	.word	0x00000082


	//----- nvinfo : EIATTR_KPARAM_INFO
	.align		4
.L_62:
        /*0008*/ 	.byte	0x04, 0x17
        /*000a*/ 	.short	(.L_64 - .L_63)
.L_63:
        /*000c*/ 	.word	0x00000000
        /*0010*/ 	.short	0x0001
        /*0012*/ 	.short	0x0008
        /*0014*/ 	.byte	0x00, 0xf0, 0x41, 0x00


	//----- nvinfo : EIATTR_KPARAM_INFO
	.align		4
.L_64:
        /*0018*/ 	.byte	0x04, 0x17
        /*001a*/ 	.short	(.L_66 - .L_65)
.L_65:
        /*001c*/ 	.word	0x00000000
        /*0020*/ 	.short	0x0000
        /*0022*/ 	.short	0x0000
        /*0024*/ 	.byte	0x00, 0xf0, 0x21, 0x00


	//----- nvinfo : EIATTR_SPARSE_MMA_MASK
	.align		4
.L_66:
        /*0028*/ 	.byte	0x03, 0x50
        /*002a*/ 	.short	0x0000


	//----- nvinfo : EIATTR_MAXREG_COUNT
	.align		4
        /*002c*/ 	.byte	0x03, 0x1b
        /*002e*/ 	.short	0x00ff


	//----- nvinfo : EIATTR_MERCURY_ISA_VERSION
	.align		4
        /*0030*/ 	.byte	0x03, 0x5f
        /*0032*/ 	.short	0x0101


	//----- nvinfo : EIATTR_VRC_CTA_INIT_COUNT
	.align		4
        /*0034*/ 	.byte	0x02, 0x4a
	.zero		1
	.zero		1


	//----- nvinfo : EIATTR_EXIT_INSTR_OFFSETS
	.align		4
        /*0038*/ 	.byte	0x04, 0x1c
        /*003a*/ 	.short	(.L_68 - .L_67)


	//   ....[0]....
.L_67:
        /*003c*/ 	.word	0x00000130


	//   ....[1]....
        /*0040*/ 	.word	0x00000230


	//   ....[2]....
        /*0044*/ 	.word	0x00000260


	//----- nvinfo : EIATTR_MAX_THREADS
	.align		4
.L_68:
        /*0048*/ 	.byte	0x04, 0x05
        /*004a*/ 	.short	(.L_70 - .L_69)
.L_69:
        /*004c*/ 	.word	0x00000100
        /*0050*/ 	.word	0x00000001
        /*0054*/ 	.word	0x00000001


	//----- nvinfo : EIATTR_CBANK_PARAM_SIZE
	.align		4
.L_70:
        /*0058*/ 	.byte	0x03, 0x19
        /*005a*/ 	.short	0x0018


	//----- nvinfo : EIATTR_PARAM_CBANK
	.align		4
        /*005c*/ 	.byte	0x04, 0x0a
        /*005e*/ 	.short	(.L_72 - .L_71)
	.align		4
.L_71:
        /*0060*/ 	.word	index@(.nv.constant0._ZN3cub18CUB_300001_SM_10006detail8for_each13static_kernelINS2_12policy_hub_t12policy_500_tEmN6thrust24THRUST_300001_SM_1000_NS8cuda_cub20__uninitialized_fill7functorINS7_10device_ptrIiEEiEEEEvT0_T1_)
        /*0064*/ 	.short	0x0380
        /*0066*/ 	.short	0x0018


	//----- nvinfo : EIATTR_SW_WAR
	.align		4
.L_72:
        /*0068*/ 	.byte	0x04, 0x36
        /*006a*/ 	.short	(.L_74 - .L_73)
.L_73:
        /*006c*/ 	.word	0x00000008
.L_74:


//--------------------- .nv.info._ZN3cub18CUB_300001_SM_10006detail11EmptyKernelIvEEvv --------------------------
	.section	.nv.info._ZN3cub18CUB_300001_SM_10006detail11EmptyKernelIvEEvv,"",@"SHT_CUDA_INFO"
	.sectionflags	@""
	.align	4


	//----- nvinfo : EIATTR_CUDA_API_VERSION
	.align		4
        /*0000*/ 	.byte	0x04, 0x37
        /*0002*/ 	.short	(.L_76 - .L_75)
.L_75:
        /*0004*/ 	.word	0x00000082


	//----- nvinfo : EIATTR_SPARSE_MMA_MASK
	.align		4
.L_76:
        /*0008*/ 	.byte	0x03, 0x50
        /*000a*/ 	.short	0x0000


	//----- nvinfo : EIATTR_MAXREG_COUNT
	.align		4
        /*000c*/ 	.byte	0x03, 0x1b
        /*000e*/ 	.short	0x00ff


	//----- nvinfo : EIATTR_MERCURY_ISA_VERSION
	.align		4
        /*0010*/ 	.byte	0x03, 0x5f
        /*0012*/ 	.short	0x0101


	//----- nvinfo : EIATTR_VRC_CTA_INIT_COUNT
	.align		4
        /*0014*/ 	.byte	0x02, 0x4a
	.zero		1
	.zero		1


	//----- nvinfo : EIATTR_EXIT_INSTR_OFFSETS
	.align		4
        /*0018*/ 	.byte	0x04, 0x1c
        /*001a*/ 	.short	(.L_78 - .L_77)


	//   ....[0]....
.L_77:
        /*001c*/ 	.word	0x00000010


	//----- nvinfo : EIATTR_SW_WAR
	.align		4
.L_78:
        /*0020*/ 	.byte	0x04, 0x36
        /*0022*/ 	.short	(.L_80 - .L_79)
.L_79:
        /*0024*/ 	.word	0x00000008
.L_80:


//--------------------- .nv.info._Z6kernelN4cuda3std3__44spanIiLm18446744073709551615EEE --------------------------
	.section	.nv.info._Z6kernelN4cuda3std3__44spanIiLm18446744073709551615EEE,"",@"SHT_CUDA_INFO"
	.sectionflags	@""
	.align	4


	//----- nvinfo : EIATTR_CUDA_API_VERSION
	.align		4
        /*0000*/ 	.byte	0x04, 0x37
        /*0002*/ 	.short	(.L_82 - .L_81)
.L_81:
        /*0004*/ 	.word	0x00000082


	//----- nvinfo : EIATTR_KPARAM_INFO
	.align		4
.L_82:
        /*0008*/ 	.byte	0x04, 0x17
        /*000a*/ 	.short	(.L_84 - .L_83)
.L_83:
        /*000c*/ 	.word	0x00000000
        /*0010*/ 	.short	0x0000
        /*0012*/ 	.short	0x0000
        /*0014*/ 	.byte	0x00, 0xf0, 0x41, 0x00


	//----- nvinfo : EIATTR_SPARSE_MMA_MASK
	.align		4
.L_84:
        /*0018*/ 	.byte	0x03, 0x50
        /*001a*/ 	.short	0x0000


	//----- nvinfo : EIATTR_MAXREG_COUNT
	.align		4
        /*001c*/ 	.byte	0x03, 0x1b
        /*001e*/ 	.short	0x00ff


	//----- nvinfo : EIATTR_MERCURY_ISA_VERSION
	.align		4
        /*0020*/ 	.byte	0x03, 0x5f
        /*0022*/ 	.short	0x0101


	//----- nvinfo : EIATTR_INT_WARP_WIDE_INSTR_OFFSETS
	.align		4
        /*0024*/ 	.byte	0x04, 0x31
        /*0026*/ 	.short	(.L_86 - .L_85)


	//   ....[0]....
.L_85:
        /*0028*/ 	.word	0x00000080


	//----- nvinfo : EIATTR_VRC_CTA_INIT_COUNT
	.align		4
.L_86:
        /*002c*/ 	.byte	0x02, 0x4a
	.zero		1
	.zero		1


	//----- nvinfo : EIATTR_EXIT_INSTR_OFFSETS
	.align		4
        /*0030*/ 	.byte	0x04, 0x1c
        /*0032*/ 	.short	(.L_88 - .L_87)


	//   ....[0]....
.L_87:
        /*0034*/ 	.word	0x000000e0


	//----- nvinfo : EIATTR_CBANK_PARAM_SIZE
	.align		4
.L_88:
        /*0038*/ 	.byte	0x03, 0x19
        /*003a*/ 	.short	0x0010


	//----- nvinfo : EIATTR_PARAM_CBANK
	.align		4
        /*003c*/ 	.byte	0x04, 0x0a
        /*003e*/ 	.short	(.L_90 - .L_89)
	.align		4
.L_89:
        /*0040*/ 	.word	index@(.nv.constant0._Z6kernelN4cuda3std3__44spanIiLm18446744073709551615EEE)
        /*0044*/ 	.short	0x0380
        /*0046*/ 	.short	0x0010


	//----- nvinfo : EIATTR_SW_WAR
	.align		4
.L_90:
        /*0048*/ 	.byte	0x04, 0x36
        /*004a*/ 	.short	(.L_92 - .L_91)
.L_91:
        /*004c*/ 	.word	0x00000008
.L_92:


//--------------------- .nv.callgraph             --------------------------
	.section	.nv.callgraph,"",@"SHT_CUDA_CALLGRAPH"
	.align	4
	.sectionentsize	8
	.align		4
        /*0000*/ 	.word	0x00000000
	.align		4
        /*0004*/ 	.word	0xffffffff
	.align		4
        /*0008*/ 	.word	0x00000000
	.align		4
        /*000c*/ 	.word	0xfffffffe
	.align		4
        /*0010*/ 	.word	0x00000000
	.align		4
        /*0014*/ 	.word	0xfffffffd
	.align		4
        /*0018*/ 	.word	0x00000000
	.align		4
        /*001c*/ 	.word	0xfffffffc


//--------------------- .nv.constant4             --------------------------
	.section	.nv.constant4,"a",@progbits
	.align	8
	.align		8
.nv.constant4:
        /*0000*/ 	.dword	_ZN34_INTERNAL_bd156c79_4_k_cu_611024614cuda3std3__45__cpo5beginE
	.align		8
        /*0008*/ 	.dword	_ZN34_INTERNAL_bd156c79_4_k_cu_611024614cuda3std3__45__cpo3endE
	.align		8
        /*0010*/ 	.dword	_ZN34_INTERNAL_bd156c79_4_k_cu_611024614cuda3std3__45__cpo6cbeginE
	.align		8
        /*0018*/ 	.dword	_ZN34_INTERNAL_bd156c79_4_k_cu_611024614cuda3std3__45__cpo4cendE
	.align		8
        /*0020*/ 	.dword	_ZN34_INTERNAL_bd156c79_4_k_cu_611024614cuda3std3__45__cpo6rbeginE
	.align		8
        /*0028*/ 	.dword	_ZN34_INTERNAL_bd156c79_4_k_cu_611024614cuda3std3__45__cpo4rendE
	.align		8
        /*0030*/ 	.dword	_ZN34_INTERNAL_bd156c79_4_k_cu_611024614cuda3std3__45__cpo7crbeginE
	.align		8
        /*0038*/ 	.dword	_ZN34_INTERNAL_bd156c79_4_k_cu_611024614cuda3std3__45__cpo5crendE
	.align		8
        /*0040*/ 	.dword	_ZN34_INTERNAL_bd156c79_4_k_cu_611024614cuda3std3__436_GLOBAL__N__bd156c79_4_k_cu_611024616ignoreE
	.align		8
        /*0048*/ 	.dword	_ZN34_INTERNAL_bd156c79_4_k_cu_611024614cuda3std3__419piecewise_constructE
	.align		8
        /*0050*/ 	.dword	_ZN34_INTERNAL_bd156c79_4_k_cu_611024614cuda3std3__48in_placeE
	.align		8
        /*0058*/ 	.dword	_ZN34_INTERNAL_bd156c79_4_k_cu_611024614cuda3std3__420unreachable_sentinelE
	.align		8
        /*0060*/ 	.dword	_ZN34_INTERNAL_bd156c79_4_k_cu_611024614cuda3std3__47nulloptE
	.align		8
        /*0068*/ 	.dword	_ZN34_INTERNAL_bd156c79_4_k_cu_611024614cuda3std3__48unexpectE
	.align		8
        /*0070*/ 	.dword	_ZN34_INTERNAL_bd156c79_4_k_cu_611024614cuda3std6ranges3__45__cpo4swapE
	.align		8
        /*0078*/ 	.dword	_ZN34_INTERNAL_bd156c79_4_k_cu_611024614cuda3std6ranges3__45__cpo9iter_moveE
	.align		8
        /*0080*/ 	.dword	_ZN34_INTERNAL_bd156c79_4_k_cu_611024614cuda3std6ranges3__45__cpo5beginE
	.align		8
        /*0088*/ 	.dword	_ZN34_INTERNAL_bd156c79_4_k_cu_611024614cuda3std6ranges3__45__cpo3endE
	.align		8
        /*0090*/ 	.dword	_ZN34_INTERNAL_bd156c79_4_k_cu_611024614cuda3std6ranges3__45__cpo6cbeginE
	.align		8
        /*0098*/ 	.dword	_ZN34_INTERNAL_bd156c79_4_k_cu_611024614cuda3std6ranges3__45__cpo4cendE
	.align		8
        /*00a0*/ 	.dword	_ZN34_INTERNAL_bd156c79_4_k_cu_611024614cuda3std6ranges3__45__cpo7advanceE
	.align		8
        /*00a8*/ 	.dword	_ZN34_INTERNAL_bd156c79_4_k_cu_611024614cuda3std6ranges3__45__cpo9iter_swapE
	.align		8
        /*00b0*/ 	.dword	_ZN34_INTERNAL_bd156c79_4_k_cu_611024614cuda3std6ranges3__45__cpo4nextE
	.align		8
        /*00b8*/ 	.dword	_ZN34_INTERNAL_bd156c79_4_k_cu_611024614cuda3std6ranges3__45__cpo4prevE
	.align		8
        /*00c0*/ 	.dword	_ZN34_INTERNAL_bd156c79_4_k_cu_611024614cuda3std6ranges3__45__cpo4dataE
	.align		8
        /*00c8*/ 	.dword	_ZN34_INTERNAL_bd156c79_4_k_cu_611024614cuda3std6ranges3__45__cpo5cdataE
	.align		8
        /*00d0*/ 	.dword	_ZN34_INTERNAL_bd156c79_4_k_cu_611024614cuda3std6ranges3__45__cpo4sizeE
	.align		8
        /*00d8*/ 	.dword	_ZN34_INTERNAL_bd156c79_4_k_cu_611024614cuda3std6ranges3__45__cpo5ssizeE
	.align		8
        /*00e0*/ 	.dword	_ZN34_INTERNAL_bd156c79_4_k_cu_611024614cuda3std6ranges3__45__cpo8distanceE
	.align		8
        /*00e8*/ 	.dword	_ZN34_INTERNAL_bd156c79_4_k_cu_611024616thrust24THRUST_300001_SM_1000_NS8cuda_cub3parE
	.align		8
        /*00f0*/ 	.dword	_ZN34_INTERNAL_bd156c79_4_k_cu_611024616thrust24THRUST_300001_SM_1000_NS8cuda_cub10par_nosyncE
	.align		8
        /*00f8*/ 	.dword	_ZN34_INTERNAL_bd156c79_4_k_cu_611024616thrust24THRUST_300001_SM_1000_NS6system6detail10sequential3seqE
	.align		8
        /*0100*/ 	.dword	_ZN34_INTERNAL_bd156c79_4_k_cu_611024616thrust24THRUST_300001_SM_1000_NS12placeholders2_1E
	.align		8
        /*0108*/ 	.dword	_ZN34_INTERNAL_bd156c79_4_k_cu_611024616thrust24THRUST_300001_SM_1000_NS12placeholders2_2E
	.align		8
        /*0110*/ 	.dword	_ZN34_INTERNAL_bd156c79_4_k_cu_611024616thrust24THRUST_300001_SM_1000_NS12placeholders2_3E
	.align		8
        /*0118*/ 	.dword	_ZN34_INTERNAL_bd156c79_4_k_cu_611024616thrust24THRUST_300001_SM_1000_NS12placeholders2_4E
	.align		8
        /*0120*/ 	.dword	_ZN34_INTERNAL_bd156c79_4_k_cu_611024616thrust24THRUST_300001_SM_1000_NS12placeholders2_5E
	.align		8
        /*0128*/ 	.dword	_ZN34_INTERNAL_bd156c79_4_k_cu_611024616thrust24THRUST_300001_SM_1000_NS12placeholders2_6E
	.align		8
        /*0130*/ 	.dword	_ZN34_INTERNAL_bd156c79_4_k_cu_611024616thrust24THRUST_300001_SM_1000_NS12placeholders2_7E
	.align		8
        /*0138*/ 	.dword	_ZN34_INTERNAL_bd156c79_4_k_cu_611024616thrust24THRUST_300001_SM_1000_NS12placeholders2_8E
	.align		8
        /*0140*/ 	.dword	_ZN34_INTERNAL_bd156c79_4_k_cu_611024616thrust24THRUST_300001_SM_1000_NS12placeholders2_9E
	.align		8
        /*0148*/ 	.dword	_ZN34_INTERNAL_bd156c79_4_k_cu_611024616thrust24THRUST_300001_SM_1000_NS12placeholders3_10E
	.align		8
        /*0150*/ 	.dword	_ZN34_INTERNAL_bd156c79_4_k_cu_611024616thrust24THRUST_300001_SM_1000_NS3seqE


//--------------------- .text._ZN3cub18CUB_300001_SM_10006detail8for_each13static_kernelINS2_12policy_hub_t12policy_500_tEmN6thrust24THRUST_300001_SM_1000_NS8cuda_cub20__uninitialized_fill7functorINS7_10device_ptrIiEEiEEEEvT0_T1_ --------------------------
	.section	.text._ZN3cub18CUB_300001_SM_10006detail8for_each13static_kernelINS2_12policy_hub_t12policy_500_tEmN6thrust24THRUST_300001_SM_1000_NS8cuda_cub20__uninitialized_fill7functorINS7_10device_ptrIiEEiEEEEvT0_T1_,"ax",@progbits
	.align	128
        .global         _ZN3cub18CUB_300001_SM_10006detail8for_each13static_kernelINS2_12policy_hub_t12policy_500_tEmN6thrust24THRUST_300001_SM_1000_NS8cuda_cub20__uninitialized_fill7functorINS7_10device_ptrIiEEiEEEEvT0_T1_
        .type           _ZN3cub18CUB_300001_SM_10006detail8for_each13static_kernelINS2_12policy_hub_t12policy_500_tEmN6thrust24THRUST_300001_SM_1000_NS8cuda_cub20__uninitialized_fill7functorINS7_10device_ptrIiEEiEEEEvT0_T1_,@function
        .size           _ZN3cub18CUB_300001_SM_10006detail8for_each13static_kernelINS2_12policy_hub_t12policy_500_tEmN6thrust24THRUST_300001_SM_1000_NS8cuda_cub20__uninitialized_fill7functorINS7_10device_ptrIiEEiEEEEvT0_T1_,(.L_x_4 - _ZN3cub18CUB_300001_SM_10006detail8for_each13static_kernelINS2_12policy_hub_t12policy_500_tEmN6thrust24THRUST_300001_SM_1000_NS8cuda_cub20__uninitialized_fill7functorINS7_10device_ptrIiEEiEEEEvT0_T1_)
        .other          _ZN3cub18CUB_300001_SM_10006detail8for_each13static_kernelINS2_12policy_hub_t12policy_500_tEmN6thrust24THRUST_300001_SM_1000_NS8cuda_cub20__uninitialized_fill7functorINS7_10device_ptrIiEEiEEEEvT0_T1_,@"STO_CUDA_ENTRY STV_DEFAULT"
_ZN3cub18CUB_300001_SM_10006detail8for_each13static_kernelINS2_12policy_hub_t12policy_500_tEmN6thrust24THRUST_300001_SM_1000_NS8cuda_cub20__uninitialized_fill7functorINS7_10device_ptrIiEEiEEEEvT0_T1_:
.text._ZN3cub18CUB_300001_SM_10006detail8for_each13static_kernelINS2_12policy_hub_t12policy_500_tEmN6thrust24THRUST_300001_SM_1000_NS8cuda_cub20__uninitialized_fill7functorINS7_10device_ptrIiEEiEEEEvT0_T1_:
[----:B------:R-:W-:Y:S08]  /*0000*/  LDC R1, c[0x0][0x37c] ;  /* 0x0000df00ff017b82 */ /* 0x000ff00000000800 */
[----:B------:R-:W0:Y:S01]  /*0010*/  S2UR UR4, SR_CTAID.X ;  /* 0x00000000000479c3 */ /* 0x000e220000002500 */
[----:B------:R-:W1:Y:S01]  /*0020*/  LDCU.64 UR6, c[0x0][0x380] ;  /* 0x00007000ff0677ac */ /* 0x000e620008000a00 */
[----:B------:R-:W2:Y:S01]  /*0030*/  LDCU.64 UR8, c[0x0][0x358] ;  /* 0x00006b00ff0877ac */ /* 0x000ea20008000a00 */
[----:B0-----:R-:W-:-:S04]  /*0040*/  UIMAD.WIDE.U32 UR4, UR4, 0x200, URZ ;  /* 0x00000200040478a5 */ /* 0x001fc8000f8e00ff */
[----:B-1----:R-:W-:-:S04]  /*0050*/  UIADD3 UR6, UP0, UPT, -UR4, UR6, URZ ;  /* 0x0000000604067290 */ /* 0x002fc8000ff1e1ff */
[----:B------:R-:W-:Y:S02]  /*0060*/  UIADD3.X UR7, UPT, UPT, ~UR5, UR7, URZ, UP0, !UPT ;  /* 0x0000000705077290 */ /* 0x000fe400087fe5ff */
[----:B------:R-:W-:-:S04]  /*0070*/  UISETP.GE.U32.AND UP0, UPT, UR6, 0x200, UPT ;  /* 0x000002000600788c */ /* 0x000fc8000bf06070 */
[----:B------:R-:W-:-:S09]  /*0080*/  UISETP.GE.U32.AND.EX UP0, UPT, UR7, URZ, UPT, UP0 ;  /* 0x000000ff0700728c */ /* 0x000fd2000bf06100 */
[----:B--2---:R-:W-:Y:S05]  /*0090*/  BRA.U !UP0, `(.L_x_0) ;  /* 0x0000000108287547 */ /* 0x004fea000b800000 */
[----:B------:R-:W0:Y:S01]  /*00a0*/  S2R R0, SR_TID.X ;  /* 0x0000000000007919 */ /* 0x000e220000002100 */
[----:B------:R-:W1:Y:S01]  /*00b0*/  LDCU.64 UR6, c[0x0][0x388] ;  /* 0x00007100ff0677ac */ /* 0x000e620008000a00 */
[----:B------:R-:W2:Y:S01]  /*00c0*/  LDC R5, c[0x0][0x390] ;  /* 0x0000e400ff057b82 */ /* 0x000ea20000000800 */
[----:B0-----:R-:W-:-:S05]  /*00d0*/  IADD3 R0, P0, PT, R0, UR4, RZ ;  /* 0x0000000400007c10 */ /* 0x001fca000ff1e0ff */
[----:B------:R-:W-:Y:S01]  /*00e0*/  IMAD.X R3, RZ, RZ, UR5, P0 ;  /* 0x00000005ff037e24 */ /* 0x000fe200080e06ff */
[----:B-1----:R-:W-:-:S04]  /*00f0*/  LEA R2, P0, R0, UR6, 0x2 ;  /* 0x0000000600027c11 */ /* 0x002fc8000f8010ff */
[----:B------:R-:W-:-:S05]  /*0100*/  LEA.HI.X R3, R0, UR7, R3, 0x2, P0 ;  /* 0x0000000700037c11 */ /* 0x000fca00080f1403 */
[----:B--2---:R-:W-:Y:S04]  /*0110*/  STG.E desc[UR8][R2.64], R5 ;  /* 0x0000000502007986 */ /* 0x004fe8000c101908 */
[----:B------:R-:W-:Y:S01]  /*0120*/  STG.E desc[UR8][R2.64+0x400], R5 ;  /* 0x0004000502007986 */ /* 0x000fe2000c101908 */
[----:B------:R-:W-:Y:S05]  /*0130*/  EXIT ;  /* 0x000000000000794d */ /* 0x000fea0003800000 */
.L_x_0:
[----:B------:R-:W0:Y:S01]  /*0140*/  S2R R0, SR_TID.X ;  /* 0x0000000000007919 */ /* 0x000e220000002100 */
[----:B------:R-:W-:Y:S01]  /*0150*/  IMAD.U32 R2, RZ, RZ, UR7 ;  /* 0x00000007ff027e24 */ /* 0x000fe2000f8e00ff */
[----:B------:R-:W1:Y:S01]  /*0160*/  LDCU.64 UR10, c[0x0][0x388] ;  /* 0x00007100ff0a77ac */ /* 0x000e620008000a00 */
[----:B------:R-:W-:Y:S01]  /*0170*/  IMAD.U32 R4, RZ, RZ, UR7 ;  /* 0x00000007ff047e24 */ /* 0x000fe2000f8e00ff */
[----:B0-----:R-:W-:-:S04]  /*0180*/  ISETP.LT.U32.AND P0, PT, R0, UR6, PT ;  /* 0x0000000600007c0c */ /* 0x001fc8000bf01070 */
[----:B------:R-:W-:Y:S01]  /*0190*/  ISETP.GT.U32.AND.EX P0, PT, R2, RZ, PT, P0 ;  /* 0x000000ff0200720c */ /* 0x000fe20003f04100 */
[C---:B------:R-:W-:Y:S01]  /*01a0*/  VIADD R2, R0.reuse, 0x100 ;  /* 0x0000010000027836 */ /* 0x040fe20000000000 */
[----:B------:R-:W-:-:S04]  /*01b0*/  IADD3 R0, P2, PT, R0, UR4, RZ ;  /* 0x0000000400007c10 */ /* 0x000fc8000ff5e0ff */
[----:B------:R-:W-:Y:S01]  /*01c0*/  ISETP.LT.U32.AND P1, PT, R2, UR6, PT ;  /* 0x0000000602007c0c */ /* 0x000fe2000bf21070 */
[----:B------:R-:W-:Y:S01]  /*01d0*/  IMAD.X R3, RZ, RZ, UR5, P2 ;  /* 0x00000005ff037e24 */ /* 0x000fe200090e06ff */
[----:B-1----:R-:W-:Y:S02]  /*01e0*/  LEA R2, P2, R0, UR10, 0x2 ;  /* 0x0000000a00027c11 */ /* 0x002fe4000f8410ff */
[----:B------:R-:W-:Y:S02]  /*01f0*/  ISETP.GT.U32.AND.EX P1, PT, R4, RZ, PT, P1 ;  /* 0x000000ff0400720c */ /* 0x000fe40003f24110 */
[----:B------:R-:W-:Y:S01]  /*0200*/  LEA.HI.X R3, R0, UR11, R3, 0x2, P2 ;  /* 0x0000000b00037c11 */ /* 0x000fe200090f1403 */
[----:B------:R-:W0:Y:S04]  /*0210*/  @P0 LDC R5, c[0x0][0x390] ;  /* 0x0000e400ff050b82 */ /* 0x000e280000000800 */
[----:B0-----:R0:W-:Y:S06]  /*0220*/  @P0 STG.E desc[UR8][R2.64], R5 ;  /* 0x0000000502000986 */ /* 0x0011ec000c101908 */
[----:B------:R-:W-:Y:S05]  /*0230*/  @!P1 EXIT ;  /* 0x000000000000994d */ /* 0x000fea0003800000 */
[----:B0-----:R-:W0:Y:S02]  /*0240*/  LDC R5, c[0x0][0x390] ;  /* 0x0000e400ff057b82 */ /* 0x001e240000000800 */
[----:B0-----:R-:W-:Y:S01]  /*0250*/  STG.E desc[UR8][R2.64+0x400], R5 ;  /* 0x0004000502007986 */ /* 0x001fe2000c101908 */
[----:B------:R-:W-:Y:S05]  /*0260*/  EXIT ;  /* 0x000000000000794d */ /* 0x000fea0003800000 */
.L_x_1:
[----:B------:R-:W-:-:S00]  /*0270*/  BRA `(.L_x_1) ;  /* 0xfffffffc00fc7947 */ /* 0x000fc0000383ffff */
[----:B------:R-:W-:-:S00]  /*0280*/  NOP ;  /* 0x0000000000007918 */ /* 0x000fc00000000000 */
[----:B------:R-:W-:-:S00]  /*0290*/  NOP ;  /* 0x0000000000007918 */ /* 0x000fc00000000000 */
[----:B------:R-:W-:-:S00]  /*02a0*/  NOP ;  /* 0x0000000000007918 */ /* 0x000fc00000000000 */
[----:B------:R-:W-:-:S00]  /*02b0*/  NOP ;  /* 0x0000000000007918 */ /* 0x000fc00000000000 */
[----:B------:R-:W-:-:S00]  /*02c0*/  NOP ;  /* 0x0000000000007918 */ /* 0x000fc00000000000 */
[----:B------:R-:W-:-:S00]  /*02d0*/  NOP ;  /* 0x0000000000007918 */ /* 0x000fc00000000000 */
[----:B------:R-:W-:-:S00]  /*02e0*/  NOP ;  /* 0x0000000000007918 */ /* 0x000fc00000000000 */
[----:B------:R-:W-:-:S00]  /*02f0*/  NOP ;  /* 0x0000000000007918 */ /* 0x000fc00000000000 */
.L_x_4:


//--------------------- .text._ZN3cub18CUB_300001_SM_10006detail11EmptyKernelIvEEvv --------------------------
	.section	.text._ZN3cub18CUB_300001_SM_10006detail11EmptyKernelIvEEvv,"ax",@progbits
	.align	128
        .global         _ZN3cub18CUB_300001_SM_10006detail11EmptyKernelIvEEvv
        .type           _ZN3cub18CUB_300001_SM_10006detail11EmptyKernelIvEEvv,@function
        .size           _ZN3cub18CUB_300001_SM_10006detail11EmptyKernelIvEEvv,(.L_x_5 - _ZN3cub18CUB_300001_SM_10006detail11EmptyKernelIvEEvv)
        .other          _ZN3cub18CUB_300001_SM_10006detail11EmptyKernelIvEEvv,@"STO_CUDA_ENTRY STV_DEFAULT"
_ZN3cub18CUB_300001_SM_10006detail11EmptyKernelIvEEvv:
.text._ZN3cub18CUB_300001_SM_10006detail11EmptyKernelIvEEvv:
[----:B------:R-:W-:Y:S01]  /*0000*/  LDC R1, c[0x0][0x37c] ;  /* 0x0000df00ff017b82 */ /* 0x000fe20000000800 */
[----:B------:R-:W-:Y:S05]  /*0010*/  EXIT ;  /* 0x000000000000794d */ /* 0x000fea0003800000 */
.L_x_2:
        /* <DEDUP_REMOVED lines=14> */
.L_x_5:


//--------------------- .text._Z6kernelN4cuda3std3__44spanIiLm18446744073709551615EEE --------------------------
	.section	.text._Z6kernelN4cuda3std3__44spanIiLm18446744073709551615EEE,"ax",@progbits
	.align	128
        .global         _Z6kernelN4cuda3std3__44spanIiLm18446744073709551615EEE
        .type           _Z6kernelN4cuda3std3__44spanIiLm18446744073709551615EEE,@function
        .size           _Z6kernelN4cuda3std3__44spanIiLm18446744073709551615EEE,(.L_x_6 - _Z6kernelN4cuda3std3__44spanIiLm18446744073709551615EEE)
        .other          _Z6kernelN4cuda3std3__44spanIiLm18446744073709551615EEE,@"STO_CUDA_ENTRY STV_DEFAULT"
_Z6kernelN4cuda3std3__44spanIiLm18446744073709551615EEE:
.text._Z6kernelN4cuda3std3__44spanIiLm18446744073709551615EEE:
[----:B------:R-:W-:Y:S01]  /*0000*/  LDC R1, c[0x0][0x37c] ;  /* 0x0000df00ff017b82 */ /* 0x000fe20000000800 */
[----:B------:R-:W0:Y:S07]  /*0010*/  S2R R0, SR_LANEID ;  /* 0x0000000000007919 */ /* 0x000e2e0000000000 */
[----:B------:R-:W1:Y:S01]  /*0020*/  LDC.64 R2, c[0x0][0x380] ;  /* 0x0000e000ff027b82 */ /* 0x000e620000000a00 */
[----:B------:R-:W1:Y:S01]  /*0030*/  LDCU.64 UR4, c[0x0][0x358] ;  /* 0x00006b00ff0477ac */ /* 0x000e620008000a00 */
[----:B------:R-:W-:Y:S06]  /*0040*/  MEMBAR.SC.SYS ;  /* 0x0000000000007992 */ /* 0x000fec0000003000 */
[----:B------:R-:W-:-:S00]  /*0050*/  ERRBAR ;  /* 0x00000000000079ab */ /* 0x000fc00000000000 */
[----:B------:R-:W-:Y:S06]  /*0060*/  CGAERRBAR ;  /* 0x00000000000075ab */ /* 0x000fec0000000000 */
[----:B------:R-:W-:Y:S01]  /*0070*/  CCTL.IVALL ;  /* 0x00000000ff00798f */ /* 0x000fe20002000000 */
[----:B------:R-:W-:Y:S02]  /*0080*/  VOTEU.ANY UR6, UPT, PT ;  /* 0x0000000000067886 */ /* 0x000fe400038e0100 */
[----:B------:R-:W-:Y:S02]  /*0090*/  UFLO.U32 UR7, UR6 ;  /* 0x00000006000772bd */ /* 0x000fe400080e0000 */
[----:B------:R-:W1:Y:S04]  /*00a0*/  POPC R5, UR6 ;  /* 0x0000000600057d09 */ /* 0x000e680008000000 */
[----:B0-----:R-:W-:-:S13]  /*00b0*/  ISETP.EQ.U32.AND P0, PT, R0, UR7, PT ;  /* 0x0000000700007c0c */ /* 0x001fda000bf02070 */
[----:B-1----:R-:W2:Y:S04]  /*00c0*/  @P0 ATOM.E.ADD.S32.STRONG.SYS PT, RZ, desc[UR4][R2.64], R5 ;  /* 0x8000000502ff098a */ /* 0x002ea800081f5304 */
[----:B--2---:R-:W-:Y:S01]  /*00d0*/  @P0 CCTL.IVALL ;  /* 0x00000000ff00098f */ /* 0x004fe20002000000 */
[----:B------:R-:W-:Y:S05]  /*00e0*/  EXIT ;  /* 0x000000000000794d */ /* 0x000fea0003800000 */
.L_x_3:
        /* <DEDUP_REMOVED lines=9> */
.L_x_6:


//--------------------- .nv.shared.reserved.0     --------------------------
	.section	.nv.shared.reserved.0,"aw",@nobits
	.weak		__nv_reservedSMEM_offset_0_alias
	.size		__nv_reservedSMEM_offset_0_alias, 0, 64
	.other		__nv_reservedSMEM_offset_0_alias,@"STO_CUDA_RESERVED_SHARED STV_DEFAULT"
__nv_reservedSMEM_offset_0_alias:
	.zero		0
	.zero		64


//--------------------- .nv.global                --------------------------
	.section	.nv.global,"aw",@nobits
.nv.global:
	.type		_ZN34_INTERNAL_bd156c79_4_k_cu_611024616thrust24THRUST_300001_SM_1000_NS3seqE,@object
	.size		_ZN34_INTERNAL_bd156c79_4_k_cu_611024616thrust24THRUST_300001_SM_1000_NS3seqE,(_ZN34_INTERNAL_bd156c79_4_k_cu_611024614cuda3std3__48in_placeE - _ZN34_INTERNAL_bd156c79_4_k_cu_611024616thrust24THRUST_300001_SM_1000_NS3seqE)
_ZN34_INTERNAL_bd156c79_4_k_cu_611024616thrust24THRUST_300001_SM_1000_NS3seqE:
	.zero		1
	.type		_ZN34_INTERNAL_bd156c79_4_k_cu_611024614cuda3std3__48in_placeE,@object
	.size		_ZN34_INTERNAL_bd156c79_4_k_cu_611024614cuda3std3__48in_placeE,(_ZN34_INTERNAL_bd156c79_4_k_cu_611024614cuda3std6ranges3__45__cpo4sizeE - _ZN34_INTERNAL_bd156c79_4_k_cu_611024614cuda3std3__48in_placeE)
_ZN34_INTERNAL_bd156c79_4_k_cu_611024614cuda3std3__48in_placeE:
	.zero		1
	.type		_ZN34_INTERNAL_bd156c79_4_k_cu_611024614cuda3std6ranges3__45__cpo4sizeE,@object
	.size		_ZN34_INTERNAL_bd156c79_4_k_cu_611024614cuda3std6ranges3__45__cpo4sizeE,(_ZN34_INTERNAL_bd156c79_4_k_cu_611024616thrust24THRUST_300001_SM_1000_NS12placeholders2_3E - _ZN34_INTERNAL_bd156c79_4_k_cu_611024614cuda3std6ranges3__45__cpo4sizeE)
_ZN34_INTERNAL_bd156c79_4_k_cu_611024614cuda3std6ranges3__45__cpo4sizeE:
	.zero		1
	.type		_ZN34_INTERNAL_bd156c79_4_k_cu_611024616thrust24THRUST_300001_SM_1000_NS12placeholders2_3E,@object
	.size		_ZN34_INTERNAL_bd156c79_4_k_cu_611024616thrust24THRUST_300001_SM_1000_NS12placeholders2_3E,(_ZN34_INTERNAL_bd156c79_4_k_cu_611024614cuda3std3__45__cpo6cbeginE - _ZN34_INTERNAL_bd156c79_4_k_cu_611024616thrust24THRUST_300001_SM_1000_NS12placeholders2_3E)
_ZN34_INTERNAL_bd156c79_4_k_cu_611024616thrust24THRUST_300001_SM_1000_NS12placeholders2_3E:
	.zero		1
	.type		_ZN34_INTERNAL_bd156c79_4_k_cu_611024614cuda3std3__45__cpo6cbeginE,@object
	.size		_ZN34_INTERNAL_bd156c79_4_k_cu_611024614cuda3std3__45__cpo6cbeginE,(_ZN34_INTERNAL_bd156c79_4_k_cu_611024614cuda3std6ranges3__45__cpo6cbeginE - _ZN34_INTERNAL_bd156c79_4_k_cu_611024614cuda3std3__45__cpo6cbeginE)
_ZN34_INTERNAL_bd156c79_4_k_cu_611024614cuda3std3__45__cpo6cbeginE:
	.zero		1
	.type		_ZN34_INTERNAL_bd156c79_4_k_cu_611024614cuda3std6ranges3__45__cpo6cbeginE,@object
	.size		_ZN34_INTERNAL_bd156c79_4_k_cu_611024614cuda3std6ranges3__45__cpo6cbeginE,(_ZN34_INTERNAL_bd156c79_4_k_cu_611024616thrust24THRUST_300001_SM_1000_NS12placeholders2_7E - _ZN34_INTERNAL_bd156c79_4_k_cu_611024614cuda3std6ranges3__45__cpo6cbeginE)
_ZN34_INTERNAL_bd156c79_4_k_cu_611024614cuda3std6ranges3__45__cpo6cbeginE:
	.zero		1
	.type		_ZN34_INTERNAL_bd156c79_4_k_cu_611024616thrust24THRUST_300001_SM_1000_NS12placeholders2_7E,@object
	.size		_ZN34_INTERNAL_bd156c79_4_k_cu_611024616thrust24THRUST_300001_SM_1000_NS12placeholders2_7E,(_ZN34_INTERNAL_bd156c79_4_k_cu_611024614cuda3std3__45__cpo7crbeginE - _ZN34_INTERNAL_bd156c79_4_k_cu_611024616thrust24THRUST_300001_SM_1000_NS12placeholders2_7E)
_ZN34_INTERNAL_bd156c79_4_k_cu_611024616thrust24THRUST_300001_SM_1000_NS12placeholders2_7E:
	.zero		1
	.type		_ZN34_INTERNAL_bd156c79_4_k_cu_611024614cuda3std3__45__cpo7crbeginE,@object
	.size		_ZN34_INTERNAL_bd156c79_4_k_cu_611024614cuda3std3__45__cpo7crbeginE,(_ZN34_INTERNAL_bd156c79_4_k_cu_611024614cuda3std6ranges3__45__cpo4nextE - _ZN34_INTERNAL_bd156c79_4_k_cu_611024614cuda3std3__45__cpo7crbeginE)
_ZN34_INTERNAL_bd156c79_4_k_cu_611024614cuda3std3__45__cpo7crbeginE:
	.zero		1
	.type		_ZN34_INTERNAL_bd156c79_4_k_cu_611024614cuda3std6ranges3__45__cpo4nextE,@object
	.size		_ZN34_INTERNAL_bd156c79_4_k_cu_611024614cuda3std6ranges3__45__cpo4nextE,(_ZN34_INTERNAL_bd156c79_4_k_cu_611024614cuda3std6ranges3__45__cpo4swapE - _ZN34_INTERNAL_bd156c79_4_k_cu_611024614cuda3std6ranges3__45__cpo4nextE)
_ZN34_INTERNAL_bd156c79_4_k_cu_611024614cuda3std6ranges3__45__cpo4nextE:
	.zero		1
	.type		_ZN34_INTERNAL_bd156c79_4_k_cu_611024614cuda3std6ranges3__45__cpo4swapE,@object
	.size		_ZN34_INTERNAL_bd156c79_4_k_cu_611024614cuda3std6ranges3__45__cpo4swapE,(_ZN34_INTERNAL_bd156c79_4_k_cu_611024616thrust24THRUST_300001_SM_1000_NS8cuda_cub10par_nosyncE - _ZN34_INTERNAL_bd156c79_4_k_cu_611024614cuda3std6ranges3__45__cpo4swapE)
_ZN34_INTERNAL_bd156c79_4_k_cu_611024614cuda3std6ranges3__45__cpo4swapE:
	.zero		1
	.type		_ZN34_INTERNAL_bd156c79_4_k_cu_611024616thrust24THRUST_300001_SM_1000_NS8cuda_cub10par_nosyncE,@object
	.size		_ZN34_INTERNAL_bd156c79_4_k_cu_611024616thrust24THRUST_300001_SM_1000_NS8cuda_cub10par_nosyncE,(_ZN34_INTERNAL_bd156c79_4_k_cu_611024616thrust24THRUST_300001_SM_1000_NS12placeholders2_9E - _ZN34_INTERNAL_bd156c79_4_k_cu_611024616thrust24THRUST_300001_SM_1000_NS8cuda_cub10par_nosyncE)
_ZN34_INTERNAL_bd156c79_4_k_cu_611024616thrust24THRUST_300001_SM_1000_NS8cuda_cub10par_nosyncE:
	.zero		1
	.type		_ZN34_INTERNAL_bd156c79_4_k_cu_611024616thrust24THRUST_300001_SM_1000_NS12placeholders2_9E,@object
	.size		_ZN34_INTERNAL_bd156c79_4_k_cu_611024616thrust24THRUST_300001_SM_1000_NS12placeholders2_9E,(_ZN34_INTERNAL_bd156c79_4_k_cu_611024614cuda3std3__436_GLOBAL__N__bd156c79_4_k_cu_611024616ignoreE - _ZN34_INTERNAL_bd156c79_4_k_cu_611024616thrust24THRUST_300001_SM_1000_NS12placeholders2_9E)
_ZN34_INTERNAL_bd156c79_4_k_cu_611024616thrust24THRUST_300001_SM_1000_NS12placeholders2_9E:
	.zero		1
	.type		_ZN34_INTERNAL_bd156c79_4_k_cu_611024614cuda3std3__436_GLOBAL__N__bd156c79_4_k_cu_611024616ignoreE,@object
	.size		_ZN34_INTERNAL_bd156c79_4_k_cu_611024614cuda3std3__436_GLOBAL__N__bd156c79_4_k_cu_611024616ignoreE,(_ZN34_INTERNAL_bd156c79_4_k_cu_611024614cuda3std6ranges3__45__cpo4dataE - _ZN34_INTERNAL_bd156c79_4_k_cu_611024614cuda3std3__436_GLOBAL__N__bd156c79_4_k_cu_611024616ignoreE)
_ZN34_INTERNAL_bd156c79_4_k_cu_611024614cuda3std3__436_GLOBAL__N__bd156c79_4_k_cu_611024616ignoreE:
	.zero		1
	.type		_ZN34_INTERNAL_bd156c79_4_k_cu_611024614cuda3std6ranges3__45__cpo4dataE,@object
	.size		_ZN34_INTERNAL_bd156c79_4_k_cu_611024614cuda3std6ranges3__45__cpo4dataE,(_ZN34_INTERNAL_bd156c79_4_k_cu_611024616thrust24THRUST_300001_SM_1000_NS12placeholders2_1E - _ZN34_INTERNAL_bd156c79_4_k_cu_611024614cuda3std6ranges3__45__cpo4dataE)
_ZN34_INTERNAL_bd156c79_4_k_cu_611024614cuda3std6ranges3__45__cpo4dataE:
	.zero		1
	.type		_ZN34_INTERNAL_bd156c79_4_k_cu_611024616thrust24THRUST_300001_SM_1000_NS12placeholders2_1E,@object
	.size		_ZN34_INTERNAL_bd156c79_4_k_cu_611024616thrust24THRUST_300001_SM_1000_NS12placeholders2_1E,(_ZN34_INTERNAL_bd156c79_4_k_cu_611024614cuda3std3__45__cpo5beginE - _ZN34_INTERNAL_bd156c79_4_k_cu_611024616thrust24THRUST_300001_SM_1000_NS12placeholders2_1E)
_ZN34_INTERNAL_bd156c79_4_k_cu_611024616thrust24THRUST_300001_SM_1000_NS12placeholders2_1E:
	.zero		1
	.type		_ZN34_INTERNAL_bd156c79_4_k_cu_611024614cuda3std3__45__cpo5beginE,@object
	.size		_ZN34_INTERNAL_bd156c79_4_k_cu_611024614cuda3std3__45__cpo5beginE,(_ZN34_INTERNAL_bd156c79_4_k_cu_611024614cuda3std6ranges3__45__cpo5beginE - _ZN34_INTERNAL_bd156c79_4_k_cu_611024614cuda3std3__45__cpo5beginE)
_ZN34_INTERNAL_bd156c79_4_k_cu_611024614cuda3std3__45__cpo5beginE:
	.zero		1
	.type		_ZN34_INTERNAL_bd156c79_4_k_cu_611024614cuda3std6ranges3__45__cpo5beginE,@object
	.size		_ZN34_INTERNAL_bd156c79_4_k_cu_611024614cuda3std6ranges3__45__cpo5beginE,(_ZN34_INTERNAL_bd156c79_4_k_cu_611024616thrust24THRUST_300001_SM_1000_NS12placeholders2_5E - _ZN34_INTERNAL_bd156c79_4_k_cu_611024614cuda3std6ranges3__45__cpo5beginE)
_ZN34_INTERNAL_bd156c79_4_k_cu_611024614cuda3std6ranges3__45__cpo5beginE:
	.zero		1
	.type		_ZN34_INTERNAL_bd156c79_4_k_cu_611024616thrust24THRUST_300001_SM_1000_NS12placeholders2_5E,@object
	.size		_ZN34_INTERNAL_bd156c79_4_k_cu_611024616thrust24THRUST_300001_SM_1000_NS12placeholders2_5E,(_ZN34_INTERNAL_bd156c79_4_k_cu_611024614cuda3std3__45__cpo6rbeginE - _ZN34_INTERNAL_bd156c79_4_k_cu_611024616thrust24THRUST_300001_SM_1000_NS12placeholders2_5E)
_ZN34_INTERNAL_bd156c79_4_k_cu_611024616thrust24THRUST_300001_SM_1000_NS12placeholders2_5E:
	.zero		1
	.type		_ZN34_INTERNAL_bd156c79_4_k_cu_611024614cuda3std3__45__cpo6rbeginE,@object
	.size		_ZN34_INTERNAL_bd156c79_4_k_cu_611024614cuda3std3__45__cpo6rbeginE,(_ZN34_INTERNAL_bd156c79_4_k_cu_611024614cuda3std6ranges3__45__cpo7advanceE - _ZN34_INTERNAL_bd156c79_4_k_cu_611024614cuda3std3__45__cpo6rbeginE)
_ZN34_INTERNAL_bd156c79_4_k_cu_611024614cuda3std3__45__cpo6rbeginE:
	.zero		1
	.type		_ZN34_INTERNAL_bd156c79_4_k_cu_611024614cuda3std6ranges3__45__cpo7advanceE,@object
	.size		_ZN34_INTERNAL_bd156c79_4_k_cu_611024614cuda3std6ranges3__45__cpo7advanceE,(_ZN34_INTERNAL_bd156c79_4_k_cu_611024614cuda3std3__47nulloptE - _ZN34_INTERNAL_bd156c79_4_k_cu_611024614cuda3std6ranges3__45__cpo7advanceE)
_ZN34_INTERNAL_bd156c79_4_k_cu_611024614cuda3std6ranges3__45__cpo7advanceE:
	.zero		1
	.type		_ZN34_INTERNAL_bd156c79_4_k_cu_611024614cuda3std3__47nulloptE,@object
	.size		_ZN34_INTERNAL_bd156c79_4_k_cu_611024614cuda3std3__47nulloptE,(_ZN34_INTERNAL_bd156c79_4_k_cu_611024614cuda3std6ranges3__45__cpo8distanceE - _ZN34_INTERNAL_bd156c79_4_k_cu_611024614cuda3std3__47nulloptE)
_ZN34_INTERNAL_bd156c79_4_k_cu_611024614cuda3std3__47nulloptE:
	.zero		1
	.type		_ZN34_INTERNAL_bd156c79_4_k_cu_611024614cuda3std6ranges3__45__cpo8distanceE,@object
	.size		_ZN34_INTERNAL_bd156c79_4_k_cu_611024614cuda3std6ranges3__45__cpo8distanceE,(_ZN34_INTERNAL_bd156c79_4_k_cu_611024616thrust24THRUST_300001_SM_1000_NS12placeholders3_10E - _ZN34_INTERNAL_bd156c79_4_k_cu_611024614cuda3std6ranges3__45__cpo8distanceE)
_ZN34_INTERNAL_bd156c79_4_k_cu_611024614cuda3std6ranges3__45__cpo8distanceE:
	.zero		1
	.type		_ZN34_INTERNAL_bd156c79_4_k_cu_611024616thrust24THRUST_300001_SM_1000_NS12placeholders3_10E,@object
	.size		_ZN34_INTERNAL_bd156c79_4_k_cu_611024616thrust24THRUST_300001_SM_1000_NS12placeholders3_10E,(_ZN34_INTERNAL_bd156c79_4_k_cu_611024614cuda3std3__419piecewise_constructE - _ZN34_INTERNAL_bd156c79_4_k_cu_611024616thrust24THRUST_300001_SM_1000_NS12placeholders3_10E)
_ZN34_INTERNAL_bd156c79_4_k_cu_611024616thrust24THRUST_300001_SM_1000_NS12placeholders3_10E:
	.zero		1
	.type		_ZN34_INTERNAL_bd156c79_4_k_cu_611024614cuda3std3__419piecewise_constructE,@object
	.size		_ZN34_INTERNAL_bd156c79_4_k_cu_611024614cuda3std3__419piecewise_constructE,(_ZN34_INTERNAL_bd156c79_4_k_cu_611024614cuda3std6ranges3__45__cpo5cdataE - _ZN34_INTERNAL_bd156c79_4_k_cu_611024614cuda3std3__419piecewise_constructE)
_ZN34_INTERNAL_bd156c79_4_k_cu_611024614cuda3std3__419piecewise_constructE:
	.zero		1
	.type		_ZN34_INTERNAL_bd156c79_4_k_cu_611024614cuda3std6ranges3__45__cpo5cdataE,@object
	.size		_ZN34_INTERNAL_bd156c79_4_k_cu_611024614cuda3std6ranges3__45__cpo5cdataE,(_ZN34_INTERNAL_bd156c79_4_k_cu_611024616thrust24THRUST_300001_SM_1000_NS12placeholders2_2E - _ZN34_INTERNAL_bd156c79_4_k_cu_611024614cuda3std6ranges3__45__cpo5cdataE)
_ZN34_INTERNAL_bd156c79_4_k_cu_611024614cuda3std6ranges3__45__cpo5cdataE:
	.zero		1
	.type		_ZN34_INTERNAL_bd156c79_4_k_cu_611024616thrust24THRUST_300001_SM_1000_NS12placeholders2_2E,@object
	.size		_ZN34_INTERNAL_bd156c79_4_k_cu_611024616thrust24THRUST_300001_SM_1000_NS12placeholders2_2E,(_ZN34_INTERNAL_bd156c79_4_k_cu_611024614cuda3std3__45__cpo3endE - _ZN34_INTERNAL_bd156c79_4_k_cu_611024616thrust24THRUST_300001_SM_1000_NS12placeholders2_2E)
_ZN34_INTERNAL_bd156c79_4_k_cu_611024616thrust24THRUST_300001_SM_1000_NS12placeholders2_2E:
	.zero		1
	.type		_ZN34_INTERNAL_bd156c79_4_k_cu_611024614cuda3std3__45__cpo3endE,@object
	.size		_ZN34_INTERNAL_bd156c79_4_k_cu_611024614cuda3std3__45__cpo3endE,(_ZN34_INTERNAL_bd156c79_4_k_cu_611024614cuda3std6ranges3__45__cpo3endE - _ZN34_INTERNAL_bd156c79_4_k_cu_611024614cuda3std3__45__cpo3endE)
_ZN34_INTERNAL_bd156c79_4_k_cu_611024614cuda3std3__45__cpo3endE:
	.zero		1
	.type		_ZN34_INTERNAL_bd156c79_4_k_cu_611024614cuda3std6ranges3__45__cpo3endE,@object
	.size		_ZN34_INTERNAL_bd156c79_4_k_cu_611024614cuda3std6ranges3__45__cpo3endE,(_ZN34_INTERNAL_bd156c79_4_k_cu_611024616thrust24THRUST_300001_SM_1000_NS12placeholders2_6E - _ZN34_INTERNAL_bd156c79_4_k_cu_611024614cuda3std6ranges3__45__cpo3endE)
_ZN34_INTERNAL_bd156c79_4_k_cu_611024614cuda3std6ranges3__45__cpo3endE:
	.zero		1
	.type		_ZN34_INTERNAL_bd156c79_4_k_cu_611024616thrust24THRUST_300001_SM_1000_NS12placeholders2_6E,@object
	.size		_ZN34_INTERNAL_bd156c79_4_k_cu_611024616thrust24THRUST_300001_SM_1000_NS12placeholders2_6E,(_ZN34_INTERNAL_bd156c79_4_k_cu_611024614cuda3std3__45__cpo4rendE - _ZN34_INTERNAL_bd156c79_4_k_cu_611024616thrust24THRUST_300001_SM_1000_NS12placeholders2_6E)
_ZN34_INTERNAL_bd156c79_4_k_cu_611024616thrust24THRUST_300001_SM_1000_NS12placeholders2_6E:
	.zero		1
	.type		_ZN34_INTERNAL_bd156c79_4_k_cu_611024614cuda3std3__45__cpo4rendE,@object
	.size		_ZN34_INTERNAL_bd156c79_4_k_cu_611024614cuda3std3__45__cpo4rendE,(_ZN34_INTERNAL_bd156c79_4_k_cu_611024614cuda3std6ranges3__45__cpo9iter_swapE - _ZN34_INTERNAL_bd156c79_4_k_cu_611024614cuda3std3__45__cpo4rendE)
_ZN34_INTERNAL_bd156c79_4_k_cu_611024614cuda3std3__45__cpo4rendE:
	.zero		1
	.type		_ZN34_INTERNAL_bd156c79_4_k_cu_611024614cuda3std6ranges3__45__cpo9iter_swapE,@object
	.size		_ZN34_INTERNAL_bd156c79_4_k_cu_611024614cuda3std6ranges3__45__cpo9iter_swapE,(_ZN34_INTERNAL_bd156c79_4_k_cu_611024614cuda3std3__48unexpectE - _ZN34_INTERNAL_bd156c79_4_k_cu_611024614cuda3std6ranges3__45__cpo9iter_swapE)
_ZN34_INTERNAL_bd156c79_4_k_cu_611024614cuda3std6ranges3__45__cpo9iter_swapE:
	.zero		1
	.type		_ZN34_INTERNAL_bd156c79_4_k_cu_611024614cuda3std3__48unexpectE,@object
	.size		_ZN34_INTERNAL_bd156c79_4_k_cu_611024614cuda3std3__48unexpectE,(_ZN34_INTERNAL_bd156c79_4_k_cu_611024616thrust24THRUST_300001_SM_1000_NS8cuda_cub3parE - _ZN34_INTERNAL_bd156c79_4_k_cu_611024614cuda3std3__48unexpectE)
_ZN34_INTERNAL_bd156c79_4_k_cu_611024614cuda3std3__48unexpectE:
	.zero		1
	.type		_ZN34_INTERNAL_bd156c79_4_k_cu_611024616thrust24THRUST_300001_SM_1000_NS8cuda_cub3parE,@object
	.size		_ZN34_INTERNAL_bd156c79_4_k_cu_611024616thrust24THRUST_300001_SM_1000_NS8cuda_cub3parE,(_ZN34_INTERNAL_bd156c79_4_k_cu_611024616thrust24THRUST_300001_SM_1000_NS12placeholders2_4E - _ZN34_INTERNAL_bd156c79_4_k_cu_611024616thrust24THRUST_300001_SM_1000_NS8cuda_cub3parE)
_ZN34_INTERNAL_bd156c79_4_k_cu_611024616thrust24THRUST_300001_SM_1000_NS8cuda_cub3parE:
	.zero		1
	.type		_ZN34_INTERNAL_bd156c79_4_k_cu_611024616thrust24THRUST_300001_SM_1000_NS12placeholders2_4E,@object
	.size		_ZN34_INTERNAL_bd156c79_4_k_cu_611024616thrust24THRUST_300001_SM_1000_NS12placeholders2_4E,(_ZN34_INTERNAL_bd156c79_4_k_cu_611024614cuda3std3__45__cpo4cendE - _ZN34_INTERNAL_bd156c79_4_k_cu_611024616thrust24THRUST_300001_SM_1000_NS12placeholders2_4E)
_ZN34_INTERNAL_bd156c79_4_k_cu_611024616thrust24THRUST_300001_SM_1000_NS12placeholders2_4E:
	.zero		1
	.type		_ZN34_INTERNAL_bd156c79_4_k_cu_611024614cuda3std3__45__cpo4cendE,@object
	.size		_ZN34_INTERNAL_bd156c79_4_k_cu_611024614cuda3std3__45__cpo4cendE,(_ZN34_INTERNAL_bd156c79_4_k_cu_611024614cuda3std6ranges3__45__cpo4cendE - _ZN34_INTERNAL_bd156c79_4_k_cu_611024614cuda3std3__45__cpo4cendE)
_ZN34_INTERNAL_bd156c79_4_k_cu_611024614cuda3std3__45__cpo4cendE:
	.zero		1
	.type		_ZN34_INTERNAL_bd156c79_4_k_cu_611024614cuda3std6ranges3__45__cpo4cendE,@object
	.size		_ZN34_INTERNAL_bd156c79_4_k_cu_611024614cuda3std6ranges3__45__cpo4cendE,(_ZN34_INTERNAL_bd156c79_4_k_cu_611024614cuda3std3__420unreachable_sentinelE - _ZN34_INTERNAL_bd156c79_4_k_cu_611024614cuda3std6ranges3__45__cpo4cendE)
_ZN34_INTERNAL_bd156c79_4_k_cu_611024614cuda3std6ranges3__45__cpo4cendE:
	.zero		1
	.type		_ZN34_INTERNAL_bd156c79_4_k_cu_611024614cuda3std3__420unreachable_sentinelE,@object
	.size		_ZN34_INTERNAL_bd156c79_4_k_cu_611024614cuda3std3__420unreachable_sentinelE,(_ZN34_INTERNAL_bd156c79_4_k_cu_611024614cuda3std6ranges3__45__cpo5ssizeE - _ZN34_INTERNAL_bd156c79_4_k_cu_611024614cuda3std3__420unreachable_sentinelE)
_ZN34_INTERNAL_bd156c79_4_k_cu_611024614cuda3std3__420unreachable_sentinelE:
	.zero		1
	.type		_ZN34_INTERNAL_bd156c79_4_k_cu_611024614cuda3std6ranges3__45__cpo5ssizeE,@object
	.size		_ZN34_INTERNAL_bd156c79_4_k_cu_611024614cuda3std6ranges3__45__cpo5ssizeE,(_ZN34_INTERNAL_bd156c79_4_k_cu_611024616thrust24THRUST_300001_SM_1000_NS12placeholders2_8E - _ZN34_INTERNAL_bd156c79_4_k_cu_611024614cuda3std6ranges3__45__cpo5ssizeE)
_ZN34_INTERNAL_bd156c79_4_k_cu_611024614cuda3std6ranges3__45__cpo5ssizeE:
	.zero		1
	.type		_ZN34_INTERNAL_bd156c79_4_k_cu_611024616thrust24THRUST_300001_SM_1000_NS12placeholders2_8E,@object
	.size		_ZN34_INTERNAL_bd156c79_4_k_cu_611024616thrust24THRUST_300001_SM_1000_NS12placeholders2_8E,(_ZN34_INTERNAL_bd156c79_4_k_cu_611024614cuda3std3__45__cpo5crendE - _ZN34_INTERNAL_bd156c79_4_k_cu_611024616thrust24THRUST_300001_SM_1000_NS12placeholders2_8E)
_ZN34_INTERNAL_bd156c79_4_k_cu_611024616thrust24THRUST_300001_SM_1000_NS12placeholders2_8E:
	.zero		1
	.type		_ZN34_INTERNAL_bd156c79_4_k_cu_611024614cuda3std3__45__cpo5crendE,@object
	.size		_ZN34_INTERNAL_bd156c79_4_k_cu_611024614cuda3std3__45__cpo5crendE,(_ZN34_INTERNAL_bd156c79_4_k_cu_611024614cuda3std6ranges3__45__cpo4prevE - _ZN34_INTERNAL_bd156c79_4_k_cu_611024614cuda3std3__45__cpo5crendE)
_ZN34_INTERNAL_bd156c79_4_k_cu_611024614cuda3std3__45__cpo5crendE:
	.zero		1
	.type		_ZN34_INTERNAL_bd156c79_4_k_cu_611024614cuda3std6ranges3__45__cpo4prevE,@object
	.size		_ZN34_INTERNAL_bd156c79_4_k_cu_611024614cuda3std6ranges3__45__cpo4prevE,(_ZN34_INTERNAL_bd156c79_4_k_cu_611024614cuda3std6ranges3__45__cpo9iter_moveE - _ZN34_INTERNAL_bd156c79_4_k_cu_611024614cuda3std6ranges3__45__cpo4prevE)
_ZN34_INTERNAL_bd156c79_4_k_cu_611024614cuda3std6ranges3__45__cpo4prevE:
	.zero		1
	.type		_ZN34_INTERNAL_bd156c79_4_k_cu_611024614cuda3std6ranges3__45__cpo9iter_moveE,@object
	.size		_ZN34_INTERNAL_bd156c79_4_k_cu_611024614cuda3std6ranges3__45__cpo9iter_moveE,(_ZN34_INTERNAL_bd156c79_4_k_cu_611024616thrust24THRUST_300001_SM_1000_NS6system6detail10sequential3seqE - _ZN34_INTERNAL_bd156c79_4_k_cu_611024614cuda3std6ranges3__45__cpo9iter_moveE)
_ZN34_INTERNAL_bd156c79_4_k_cu_611024614cuda3std6ranges3__45__cpo9iter_moveE:
	.zero		1
	.type		_ZN34_INTERNAL_bd156c79_4_k_cu_611024616thrust24THRUST_300001_SM_1000_NS6system6detail10sequential3seqE,@object
	.size		_ZN34_INTERNAL_bd156c79_4_k_cu_611024616thrust24THRUST_300001_SM_1000_NS6system6detail10sequential3seqE,(.L_31 - _ZN34_INTERNAL_bd156c79_4_k_cu_611024616thrust24THRUST_300001_SM_1000_NS6system6detail10sequential3seqE)
_ZN34_INTERNAL_bd156c79_4_k_cu_611024616thrust24THRUST_300001_SM_1000_NS6system6detail10sequential3seqE:
	.zero		1
.L_31:


//--------------------- .nv.constant0._ZN3cub18CUB_300001_SM_10006detail8for_each13static_kernelINS2_12policy_hub_t12policy_500_tEmN6thrust24THRUST_300001_SM_1000_NS8cuda_cub20__uninitialized_fill7functorINS7_10device_ptrIiEEiEEEEvT0_T1_ --------------------------
	.section	.nv.constant0._ZN3cub18CUB_300001_SM_10006detail8for_each13static_kernelINS2_12policy_hub_t12policy_500_tEmN6thrust24THRUST_300001_SM_1000_NS8cuda_cub20__uninitialized_fill7functorINS7_10device_ptrIiEEiEEEEvT0_T1_,"a",@progbits
	.sectionflags	@""
	.align	4
.nv.constant0._ZN3cub18CUB_300001_SM_10006detail8for_each13static_kernelINS2_12policy_hub_t12policy_500_tEmN6thrust24THRUST_300001_SM_1000_NS8cuda_cub20__uninitialized_fill7functorINS7_10device_ptrIiEEiEEEEvT0_T1_:
	.zero		920


//--------------------- .nv.constant0._ZN3cub18CUB_300001_SM_10006detail11EmptyKernelIvEEvv --------------------------
	.section	.nv.constant0._ZN3cub18CUB_300001_SM_10006detail11EmptyKernelIvEEvv,"a",@progbits
	.sectionflags	@""
	.align	4
.nv.constant0._ZN3cub18CUB_300001_SM_10006detail11EmptyKernelIvEEvv:
	.zero		896


//--------------------- .nv.constant0._Z6kernelN4cuda3std3__44spanIiLm18446744073709551615EEE --------------------------
	.section	.nv.constant0._Z6kernelN4cuda3std3__44spanIiLm18446744073709551615EEE,"a",@progbits
	.sectionflags	@""
	.align	4
.nv.constant0._Z6kernelN4cuda3std3__44spanIiLm18446744073709551615EEE:
	.zero		912


//--------------------- SYMBOLS --------------------------

	.type		.nv.reservedSmem.offset0,@object
	.size		.nv.reservedSmem.offset0,0x4
